//
// Generated by NVIDIA NVVM Compiler
//
// Compiler Build ID: CL-36424714
// Cuda compilation tools, release 13.0, V13.0.88
// Based on NVVM 20.0.0
//

.version 9.0
.target sm_100
.address_size 64

	// .globl	_Z16histogram_kernelPtS_jj

.visible .entry _Z16histogram_kernelPtS_jj(
	.param .u64 .ptr .align 1 _Z16histogram_kernelPtS_jj_param_0,
	.param .u64 .ptr .align 1 _Z16histogram_kernelPtS_jj_param_1,
	.param .u32 _Z16histogram_kernelPtS_jj_param_2,
	.param .u32 _Z16histogram_kernelPtS_jj_param_3
)
{
	.reg .pred 	%p<5>;
	.reg .b32 	%r<14>;
	.reg .b64 	%rd<12>;

	ld.param.u64 	%rd2, [_Z16histogram_kernelPtS_jj_param_0];
	ld.param.u64 	%rd3, [_Z16histogram_kernelPtS_jj_param_1];
	ld.param.u32 	%r4, [_Z16histogram_kernelPtS_jj_param_2];
	mov.u32 	%r5, %ntid.x;
	mov.u32 	%r6, %ctaid.x;
	mov.u32 	%r7, %tid.x;
	mad.lo.s32 	%r1, %r5, %r6, %r7;
	setp.ge.u32 	%p1, %r1, %r4;
	@%p1 bra 	$L__BB0_4;
	cvta.to.global.u64 	%rd4, %rd2;
	cvta.to.global.u64 	%rd5, %rd3;
	mul.wide.u32 	%rd6, %r1, 2;
	add.s64 	%rd7, %rd4, %rd6;
	ld.global.u16 	%r8, [%rd7];
	mul.wide.u32 	%rd8, %r8, 2;
	add.s64 	%rd9, %rd5, %rd8;
	add.s64 	%rd10, %rd3, %rd8;
	and.b64  	%rd11, %rd10, 2;
	sub.s64 	%rd1, %rd9, %rd11;
	setp.ne.s64 	%p2, %rd11, 0;
	setp.eq.s64 	%p3, %rd11, 0;
	selp.b32 	%r9, 1, 65536, %p3;
	atom.global.add.u32 	%r2, [%rd1], %r9;
	@%p2 bra 	$L__BB0_4;
	and.b32  	%r10, %r2, 65535;
	add.s32 	%r11, %r10, 1;
	and.b32  	%r3, %r11, 65536;
	setp.eq.s32 	%p4, %r3, 0;
	@%p4 bra 	$L__BB0_4;
	neg.s32 	%r12, %r3;
	atom.global.add.u32 	%r13, [%rd1], %r12;
$L__BB0_4:
	ret;

}
	// .globl	_Z14convert_kernelPtj
.visible .entry _Z14convert_kernelPtj(
	.param .u64 .ptr .align 1 _Z14convert_kernelPtj_param_0,
	.param .u32 _Z14convert_kernelPtj_param_1
)
{
	.reg .pred 	%p<3>;
	.reg .b16 	%rs<3>;
	.reg .b32 	%r<6>;
	.reg .b64 	%rd<5>;

	ld.param.u64 	%rd2, [_Z14convert_kernelPtj_param_0];
	ld.param.u32 	%r2, [_Z14convert_kernelPtj_param_1];
	mov.u32 	%r3, %ntid.x;
	mov.u32 	%r4, %ctaid.x;
	mov.u32 	%r5, %tid.x;
	mad.lo.s32 	%r1, %r3, %r4, %r5;
	setp.ge.u32 	%p1, %r1, %r2;
	@%p1 bra 	$L__BB1_3;
	cvta.to.global.u64 	%rd3, %rd2;
	mul.wide.u32 	%rd4, %r1, 2;
	add.s64 	%rd1, %rd3, %rd4;
	ld.global.u16 	%rs1, [%rd1];
	setp.lt.u16 	%p2, %rs1, 128;
	@%p2 bra 	$L__BB1_3;
	mov.b16 	%rs2, 127;
	st.global.u16 	[%rd1], %rs2;
$L__BB1_3:
	ret;

}


// ===== COMPILED SASS (sm_100) =====

	.target	sm_100

	.elftype	@"ET_EXEC"


//--------------------- .note.nv.tkinfo           --------------------------
	.section	.note.nv.tkinfo,"",@"SHT_NOTE"
	.sectionflags	@"SHF_NOTE_NV_TKINFO"
	.tkinfo
        /*0018*/ 	.word	0x00000002
        /*0030*/ 	.string	""
        /*0030*/ 	.string	"ptxas"
        /*0030*/ 	.string	"Cuda compilation tools, release 13.0, V13.0.88"
        /*0030*/ 	.string	"Build cuda_13.0.r13.0/compiler.36424714_0"
        /*0030*/ 	.string	"-arch sm_100 -m 64 "



//--------------------- .note.nv.cuinfo           --------------------------
	.section	.note.nv.cuinfo,"",@"SHT_NOTE"
	.sectionflags	@"SHF_NOTE_NV_CUINFO"
        /*0018*/ 	.short	0x0002
        /*001a*/ 	.short	0x0064
        /*001c*/ 	.short	0x0082
	.zero		2


//--------------------- .nv.info                  --------------------------
	.section	.nv.info,"",@"SHT_CUDA_INFO"
	.align	4


	//----- nvinfo : EIATTR_REGCOUNT
	.align		4
        /*0000*/ 	.byte	0x04, 0x2f
        /*0002*/ 	.short	(.L_1 - .L_0)
	.align		4
.L_0:
        /*0004*/ 	.word	index@(_Z16histogram_kernelPtS_jj)
        /*0008*/ 	.word	0x0000000c


	//----- nvinfo : EIATTR_FRAME_SIZE
	.align		4
.L_1:
        /*000c*/ 	.byte	0x04, 0x11
        /*000e*/ 	.short	(.L_3 - .L_2)
	.align		4
.L_2:
        /*0010*/ 	.word	index@(_Z16histogram_kernelPtS_jj)
        /*0014*/ 	.word	0x00000000


	//----- nvinfo : EIATTR_REGCOUNT
	.align		4
.L_3:
        /*0018*/ 	.byte	0x04, 0x2f
        /*001a*/ 	.short	(.L_5 - .L_4)
	.align		4
.L_4:
        /*001c*/ 	.word	index@(_Z14convert_kernelPtj)
        /*0020*/ 	.word	0x00000008


	//----- nvinfo : EIATTR_FRAME_SIZE
	.align		4
.L_5:
        /*0024*/ 	.byte	0x04, 0x11
        /*0026*/ 	.short	(.L_7 - .L_6)
	.align		4
.L_6:
        /*0028*/ 	.word	index@(_Z14convert_kernelPtj)
        /*002c*/ 	.word	0x00000000


	//----- nvinfo : EIATTR_MIN_STACK_SIZE
	.align		4
.L_7:
        /*0030*/ 	.byte	0x04, 0x12
        /*0032*/ 	.short	(.L_9 - .L_8)
	.align		4
.L_8:
        /*0034*/ 	.word	index@(_Z14convert_kernelPtj)
        /*0038*/ 	.word	0x00000000


	//----- nvinfo : EIATTR_MIN_STACK_SIZE
	.align		4
.L_9:
        /*003c*/ 	.byte	0x04, 0x12
        /*003e*/ 	.short	(.L_11 - .L_10)
	.align		4
.L_10:
        /*0040*/ 	.word	index@(_Z16histogram_kernelPtS_jj)
        /*0044*/ 	.word	0x00000000
.L_11:


//--------------------- .nv.compat                --------------------------
	.section	.nv.compat,"",@"SHT_CUDA_COMPAT_INFO"
	.align	4
        /*0000*/ 	.byte	0x02, 0x09, 0x00, 0x00, 0x02, 0x02, 0x01, 0x00, 0x02, 0x05, 0x05, 0x00, 0x03, 0x07, 0x01, 0x01
        /*0010*/ 	.byte	0x02, 0x03, 0x00, 0x00, 0x02, 0x06, 0x01, 0x00, 0x04, 0x0b, 0x08, 0x00, 0x09, 0x00, 0x00, 0x00
        /*0020*/ 	.byte	0x00, 0x00, 0x00, 0x00


//--------------------- .nv.info._Z14convert_kernelPtj --------------------------
	.section	.nv.info._Z14convert_kernelPtj,"",@"SHT_CUDA_INFO"
	.sectionflags	@""
	.align	4


	//----- nvinfo : EIATTR_CUDA_API_VERSION
	.align		4
        /*0000*/ 	.byte	0x04, 0x37
        /*0002*/ 	.short	(.L_13 - .L_12)
.L_12:
        /*0004*/ 	.word	0x00000082


	//----- nvinfo : EIATTR_KPARAM_INFO
	.align		4
.L_13:
        /*0008*/ 	.byte	0x04, 0x17
        /*000a*/ 	.short	(.L_15 - .L_14)
.L_14:
        /*000c*/ 	.word	0x00000000
        /*0010*/ 	.short	0x0001
        /*0012*/ 	.short	0x0008
        /*0014*/ 	.byte	0x00, 0xf0, 0x11, 0x00


	//----- nvinfo : EIATTR_KPARAM_INFO
	.align		4
.L_15:
        /*0018*/ 	.byte	0x04, 0x17
        /*001a*/ 	.short	(.L_17 - .L_16)
.L_16:
        /*001c*/ 	.word	0x00000000
        /*0020*/ 	.short	0x0000
        /*0022*/ 	.short	0x0000
        /*0024*/ 	.byte	0x00, 0xf5, 0x21, 0x00


	//----- nvinfo : EIATTR_SPARSE_MMA_MASK
	.align		4
.L_17:
        /*0028*/ 	.byte	0x03, 0x50
        /*002a*/ 	.short	0x0000


	//----- nvinfo : EIATTR_MAXREG_COUNT
	.align		4
        /*002c*/ 	.byte	0x03, 0x1b
        /*002e*/ 	.short	0x00ff


	//----- nvinfo : EIATTR_MERCURY_ISA_VERSION
	.align		4
        /*0030*/ 	.byte	0x03, 0x5f
        /*0032*/ 	.short	0x0101


	//----- nvinfo : EIATTR_VRC_CTA_INIT_COUNT
	.align		4
        /*0034*/ 	.byte	0x02, 0x4a
	.zero		1
	.zero		1


	//----- nvinfo : EIATTR_EXIT_INSTR_OFFSETS
	.align		4
        /*0038*/ 	.byte	0x04, 0x1c
        /*003a*/ 	.short	(.L_19 - .L_18)


	//   ....[0]....
.L_18:
        /*003c*/ 	.word	0x00000070


	//   ....[1]....
        /*0040*/ 	.word	0x000000d0


	//   ....[2]....
        /*0044*/ 	.word	0x00000100


	//----- nvinfo : EIATTR_CBANK_PARAM_SIZE
	.align		4
.L_19:
        /*0048*/ 	.byte	0x03, 0x19
        /*004a*/ 	.short	0x000c


	//----- nvinfo : EIATTR_PARAM_CBANK
	.align		4
        /*004c*/ 	.byte	0x04, 0x0a
        /*004e*/ 	.short	(.L_21 - .L_20)
	.align		4
.L_20:
        /*0050*/ 	.word	index@(.nv.constant0._Z14convert_kernelPtj)
        /*0054*/ 	.short	0x0380
        /*0056*/ 	.short	0x000c


	//----- nvinfo : EIATTR_SW_WAR
	.align		4
.L_21:
        /*0058*/ 	.byte	0x04, 0x36
        /*005a*/ 	.short	(.L_23 - .L_22)
.L_22:
        /*005c*/ 	.word	0x00000008
.L_23:


//--------------------- .nv.info._Z16histogram_kernelPtS_jj --------------------------
	.section	.nv.info._Z16histogram_kernelPtS_jj,"",@"SHT_CUDA_INFO"
	.sectionflags	@""
	.align	4


	//----- nvinfo : EIATTR_CUDA_API_VERSION
	.align		4
        /*0000*/ 	.byte	0x04, 0x37
        /*0002*/ 	.short	(.L_25 - .L_24)
.L_24:
        /*0004*/ 	.word	0x00000082


	//----- nvinfo : EIATTR_KPARAM_INFO
	.align		4
.L_25:
        /*0008*/ 	.byte	0x04, 0x17
        /*000a*/ 	.short	(.L_27 - .L_26)
.L_26:
        /*000c*/ 	.word	0x00000000
        /*0010*/ 	.short	0x0003
        /*0012*/ 	.short	0x0014
        /*0014*/ 	.byte	0x00, 0xf0, 0x11, 0x00


	//----- nvinfo : EIATTR_KPARAM_INFO
	.align		4
.L_27:
        /*0018*/ 	.byte	0x04, 0x17
        /*001a*/ 	.short	(.L_29 - .L_28)
.L_28:
        /*001c*/ 	.word	0x00000000
        /*0020*/ 	.short	0x0002
        /*0022*/ 	.short	0x0010
        /*0024*/ 	.byte	0x00, 0xf0, 0x11, 0x00


	//----- nvinfo : EIATTR_KPARAM_INFO
	.align		4
.L_29:
        /*0028*/ 	.byte	0x04, 0x17
        /*002a*/ 	.short	(.L_31 - .L_30)
.L_30:
        /*002c*/ 	.word	0x00000000
        /*0030*/ 	.short	0x0001
        /*0032*/ 	.short	0x0008
        /*0034*/ 	.byte	0x00, 0xf5, 0x21, 0x00


	//----- nvinfo : EIATTR_KPARAM_INFO
	.align		4
.L_31:
        /*0038*/ 	.byte	0x04, 0x17
        /*003a*/ 	.short	(.L_33 - .L_32)
.L_32:
        /*003c*/ 	.word	0x00000000
        /*0040*/ 	.short	0x0000
        /*0042*/ 	.short	0x0000
        /*0044*/ 	.byte	0x00, 0xf5, 0x21, 0x00


	//----- nvinfo : EIATTR_SPARSE_MMA_MASK
	.align		4
.L_33:
        /*0048*/ 	.byte	0x03, 0x50
        /*004a*/ 	.short	0x0000


	//----- nvinfo : EIATTR_MAXREG_COUNT
	.align		4
        /*004c*/ 	.byte	0x03, 0x1b
        /*004e*/ 	.short	0x00ff


	//----- nvinfo : EIATTR_MERCURY_ISA_VERSION
	.align		4
        /*0050*/ 	.byte	0x03, 0x5f
        /*0052*/ 	.short	0x0101


	//----- nvinfo : EIATTR_VRC_CTA_INIT_COUNT
	.align		4
        /*0054*/ 	.byte	0x02, 0x4a
	.zero		1
	.zero		1


	//----- nvinfo : EIATTR_EXIT_INSTR_OFFSETS
	.align		4
        /*0058*/ 	.byte	0x04, 0x1c
        /*005a*/ 	.short	(.L_35 - .L_34)


	//   ....[0]....
.L_34:
        /*005c*/ 	.word	0x00000070


	//   ....[1]....
        /*0060*/ 	.word	0x00000180


	//   ....[2]....
        /*0064*/ 	.word	0x000001c0


	//   ....[3]....
        /*0068*/ 	.word	0x000001f0


	//----- nvinfo : EIATTR_CBANK_PARAM_SIZE
	.align		4
.L_35:
        /*006c*/ 	.byte	0x03, 0x19
        /*006e*/ 	.short	0x0018


	//----- nvinfo : EIATTR_PARAM_CBANK
	.align		4
        /*0070*/ 	.byte	0x04, 0x0a
        /*0072*/ 	.short	(.L_37 - .L_36)
	.align		4
.L_36:
        /*0074*/ 	.word	index@(.nv.constant0._Z16histogram_kernelPtS_jj)
        /*0078*/ 	.short	0x0380
        /*007a*/ 	.short	0x0018


	//----- nvinfo : EIATTR_SW_WAR
	.align		4
.L_37:
        /*007c*/ 	.byte	0x04, 0x36
        /*007e*/ 	.short	(.L_39 - .L_38)
.L_38:
        /*0080*/ 	.word	0x00000008
.L_39:


//--------------------- .nv.callgraph             --------------------------
	.section	.nv.callgraph,"",@"SHT_CUDA_CALLGRAPH"
	.align	4
	.sectionentsize	8
	.align		4
        /*0000*/ 	.word	0x00000000
	.align		4
        /*0004*/ 	.word	0xffffffff
	.align		4
        /*0008*/ 	.word	0x00000000
	.align		4
        /*000c*/ 	.word	0xfffffffe
	.align		4
        /*0010*/ 	.word	0x00000000
	.align		4
        /*0014*/ 	.word	0xfffffffd
	.align		4
        /*0018*/ 	.word	0x00000000
	.align		4
        /*001c*/ 	.word	0xfffffffc


//--------------------- .text._Z14convert_kernelPtj --------------------------
	.section	.text._Z14convert_kernelPtj,"ax",@progbits
	.align	128
        .global         _Z14convert_kernelPtj
        .type           _Z14convert_kernelPtj,@function
        .size           _Z14convert_kernelPtj,(.L_x_2 - _Z14convert_kernelPtj)
        .other          _Z14convert_kernelPtj,@"STO_CUDA_ENTRY STV_DEFAULT"
_Z14convert_kernelPtj:
.text._Z14convert_kernelPtj:
[----:B------:R-:W-:Y:S01]  /*0000*/  LDC R1, c[0x0][0x37c] ;  /* 0x0000df00ff017b82 */ /* 0x000fe20000000800 */
[----:B------:R-:W0:Y:S01]  /*0010*/  S2R R5, SR_CTAID.X ;  /* 0x0000000000057919 */ /* 0x000e220000002500 */
[----:B------:R-:W0:Y:S01]  /*0020*/  LDCU UR4, c[0x0][0x360] ;  /* 0x00006c00ff0477ac */ /* 0x000e220008000800 */
[----:B------:R-:W0:Y:S01]  /*0030*/  S2R R0, SR_TID.X ;  /* 0x0000000000007919 */ /* 0x000e220000002100 */
[----:B------:R-:W1:Y:S01]  /*0040*/  LDCU UR5, c[0x0][0x388] ;  /* 0x00007100ff0577ac */ /* 0x000e620008000800 */
[----:B0-----:R-:W-:-:S05]  /*0050*/  IMAD R5, R5, UR4, R0 ;  /* 0x0000000405057c24 */ /* 0x001fca000f8e0200 */
[----:B-1----:R-:W-:-:S13]  /*0060*/  ISETP.GE.U32.AND P0, PT, R5, UR5, PT ;  /* 0x0000000505007c0c */ /* 0x002fda000bf06070 */
[----:B------:R-:W-:Y:S05]  /*0070*/  @P0 EXIT ;  /* 0x000000000000094d */ /* 0x000fea0003800000 */
[----:B------:R-:W0:Y:S01]  /*0080*/  LDC.64 R2, c[0x0][0x380] ;  /* 0x0000e000ff027b82 */ /* 0x000e220000000a00 */
[----:B------:R-:W1:Y:S01]  /*0090*/  LDCU.64 UR4, c[0x0][0x358] ;  /* 0x00006b00ff0477ac */ /* 0x000e620008000a00 */
[----:B0-----:R-:W-:-:S05]  /*00a0*/  IMAD.WIDE.U32 R2, R5, 0x2, R2 ;  /* 0x0000000205027825 */ /* 0x001fca00078e0002 */
[----:B-1----:R-:W2:Y:S02]  /*00b0*/  LDG.E.U16 R0, desc[UR4][R2.64] ;  /* 0x0000000402007981 */ /* 0x002ea4000c1e1500 */
[----:B--2---:R-:W-:-:S13]  /*00c0*/  ISETP.GE.U32.AND P0, PT, R0, 0x80, PT ;  /* 0x000000800000780c */ /* 0x004fda0003f06070 */
[----:B------:R-:W-:Y:S05]  /*00d0*/  @!P0 EXIT ;  /* 0x000000000000894d */ /* 0x000fea0003800000 */
[----:B------:R-:W-:-:S05]  /*00e0*/  HFMA2 R0, -RZ, RZ, 0, 7.569789886474609375e-06 ;  /* 0x0000007fff007431 */ /* 0x000fca00000001ff */
[----:B------:R-:W-:Y:S01]  /*00f0*/  STG.E.U16 desc[UR4][R2.64], R0 ;  /* 0x0000000002007986 */ /* 0x000fe2000c101504 */
[----:B------:R-:W-:Y:S05]  /*0100*/  EXIT ;  /* 0x000000000000794d */ /* 0x000fea0003800000 */
.L_x_0:
[----:B------:R-:W-:-:S00]  /*0110*/  BRA `(.L_x_0) ;  /* 0xfffffffc00fc7947 */ /* 0x000fc0000383ffff */
[----:B------:R-:W-:-:S00]  /*0120*/  NOP ;  /* 0x0000000000007918 */ /* 0x000fc00000000000 */
        /* <DEDUP_REMOVED lines=13> */
.L_x_2:


//--------------------- .text._Z16histogram_kernelPtS_jj --------------------------
	.section	.text._Z16histogram_kernelPtS_jj,"ax",@progbits
	.align	128
        .global         _Z16histogram_kernelPtS_jj
        .type           _Z16histogram_kernelPtS_jj,@function
        .size           _Z16histogram_kernelPtS_jj,(.L_x_3 - _Z16histogram_kernelPtS_jj)
        .other          _Z16histogram_kernelPtS_jj,@"STO_CUDA_ENTRY STV_DEFAULT"
_Z16histogram_kernelPtS_jj:
.text._Z16histogram_kernelPtS_jj:
        /* <DEDUP_REMOVED lines=10> */
[----:B0-----:R-:W-:-:S06]  /*00a0*/  IMAD.WIDE.U32 R2, R5, 0x2, R2 ;  /* 0x0000000205027825 */ /* 0x001fcc00078e0002 */
[----:B------:R-:W0:Y:S01]  /*00b0*/  LDC.64 R4, c[0x0][0x388] ;  /* 0x0000e200ff047b82 */ /* 0x000e220000000a00 */
[----:B-1----:R-:W0:Y:S01]  /*00c0*/  LDG.E.U16 R3, desc[UR4][R2.64] ;  /* 0x0000000402037981 */ /* 0x002e22000c1e1500 */
[----:B------:R-:W-:Y:S02]  /*00d0*/  IMAD.MOV.U32 R7, RZ, RZ, 0x1 ;  /* 0x00000001ff077424 */ /* 0x000fe400078e00ff */
[----:B0-----:R-:W-:-:S03]  /*00e0*/  IMAD.WIDE.U32 R4, R3, 0x2, R4 ;  /* 0x0000000203047825 */ /* 0x001fc600078e0004 */
[----:B------:R-:W-:-:S04]  /*00f0*/  LOP3.LUT R9, R4, 0x2, RZ, 0xc0, !PT ;  /* 0x0000000204097812 */ /* 0x000fc800078ec0ff */
[----:B------:R-:W-:Y:S02]  /*0100*/  ISETP.NE.U32.AND P0, PT, R9, RZ, PT ;  /* 0x000000ff0900720c */ /* 0x000fe40003f05070 */
[----:B------:R-:W-:Y:S02]  /*0110*/  IADD3 R4, P1, PT, R4, -R9, RZ ;  /* 0x8000000904047210 */ /* 0x000fe40007f3e0ff */
[----:B------:R-:W-:Y:S02]  /*0120*/  ISETP.NE.AND.EX P0, PT, RZ, RZ, PT, P0 ;  /* 0x000000ffff00720c */ /* 0x000fe40003f05300 */
[----:B------:R-:W-:Y:S02]  /*0130*/  IADD3.X R5, PT, PT, R5, -0x1, RZ, P1, !PT ;  /* 0xffffffff05057810 */ /* 0x000fe40000ffe4ff */
[----:B------:R-:W-:Y:S02]  /*0140*/  SEL R7, R7, 0x10000, !P0 ;  /* 0x0001000007077807 */ /* 0x000fe40004000000 */
[----:B------:R-:W-:-:S04]  /*0150*/  ISETP.NE.U32.AND P0, PT, R9, RZ, PT ;  /* 0x000000ff0900720c */ /* 0x000fc80003f05070 */
[----:B------:R-:W-:Y:S01]  /*0160*/  ISETP.NE.AND.EX P0, PT, RZ, RZ, PT, P0 ;  /* 0x000000ffff00720c */ /* 0x000fe20003f05300 */
[----:B------:R0:W5:-:S12]  /*0170*/  ATOMG.E.ADD.STRONG.GPU PT, R7, desc[UR4][R4.64], R7 ;  /* 0x80000007040779a8 */ /* 0x00015800081ef104 */
[----:B0-----:R-:W-:Y:S05]  /*0180*/  @P0 EXIT ;  /* 0x000000000000094d */ /* 0x001fea0003800000 */
[----:B-----5:R-:W-:-:S05]  /*0190*/  LOP3.LUT R7, R7, 0xffff, RZ, 0xc0, !PT ;  /* 0x0000ffff07077812 */ /* 0x020fca00078ec0ff */
[----:B------:R-:W-:-:S05]  /*01a0*/  VIADD R7, R7, 0x1 ;  /* 0x0000000107077836 */ /* 0x000fca0000000000 */
[----:B------:R-:W-:-:S13]  /*01b0*/  LOP3.LUT P0, R7, R7, 0x10000, RZ, 0xc0, !PT ;  /* 0x0001000007077812 */ /* 0x000fda000780c0ff */
[----:B------:R-:W-:Y:S05]  /*01c0*/  @!P0 EXIT ;  /* 0x000000000000894d */ /* 0x000fea0003800000 */
[----:B------:R-:W-:-:S05]  /*01d0*/  IMAD.MOV R7, RZ, RZ, -R7 ;  /* 0x000000ffff077224 */ /* 0x000fca00078e0a07 */
[----:B------:R-:W-:Y:S01]  /*01e0*/  REDG.E.ADD.STRONG.GPU desc[UR4][R4.64], R7 ;  /* 0x000000070400798e */ /* 0x000fe2000c12e104 */
[----:B------:R-:W-:Y:S05]  /*01f0*/  EXIT ;  /* 0x000000000000794d */ /* 0x000fea0003800000 */
.L_x_1:
        /* <DEDUP_REMOVED lines=16> */
.L_x_3:


//--------------------- .nv.shared.reserved.0     --------------------------
	.section	.nv.shared.reserved.0,"aw",@nobits
	.weak		__nv_reservedSMEM_offset_0_alias
	.size		__nv_reservedSMEM_offset_0_alias, 0, 64
	.other		__nv_reservedSMEM_offset_0_alias,@"STO_CUDA_RESERVED_SHARED STV_DEFAULT"
__nv_reservedSMEM_offset_0_alias:
	.zero		0
	.zero		64


//--------------------- .nv.constant0._Z14convert_kernelPtj --------------------------
	.section	.nv.constant0._Z14convert_kernelPtj,"a",@progbits
	.sectionflags	@""
	.align	4
.nv.constant0._Z14convert_kernelPtj:
	.zero		908


//--------------------- .nv.constant0._Z16histogram_kernelPtS_jj --------------------------
	.section	.nv.constant0._Z16histogram_kernelPtS_jj,"a",@progbits
	.sectionflags	@""
	.align	4
.nv.constant0._Z16histogram_kernelPtS_jj:
	.zero		920


//--------------------- SYMBOLS --------------------------

	.type		.nv.reservedSmem.offset0,@object
	.size		.nv.reservedSmem.offset0,0x4
